//
// Generated by NVIDIA NVVM Compiler
//
// Compiler Build ID: CL-36424714
// Cuda compilation tools, release 13.0, V13.0.88
// Based on NVVM 20.0.0
//

.version 9.0
.target sm_100
.address_size 64

	// .globl	_Z13initUAndV2Dimv
.extern .func  (.param .b32 func_retval0) vprintf
(
	.param .b64 vprintf_param_0,
	.param .b64 vprintf_param_1
)
;
.global .align 1 .b8 $str[21] = {112, 114, 105, 110, 116, 105, 110, 103, 32, 102, 114, 111, 109, 32, 107, 101, 114, 110, 101, 108};

.visible .entry _Z13initUAndV2Dimv()
{
	.reg .b32 	%r<3>;
	.reg .b64 	%rd<3>;

	mov.u64 	%rd1, $str;
	cvta.global.u64 	%rd2, %rd1;
	{ // callseq 0, 0
	.param .b64 param0;
	st.param.b64 	[param0], %rd2;
	.param .b64 param1;
	st.param.b64 	[param1], 0;
	.param .b32 retval0;
	call.uni (retval0), 
	vprintf, 
	(
	param0, 
	param1
	);
	ld.param.b32 	%r1, [retval0];
	} // callseq 0
	ret;

}


// ===== COMPILED SASS (sm_100) =====

	.target	sm_100

	.elftype	@"ET_EXEC"


//--------------------- .note.nv.tkinfo           --------------------------
	.section	.note.nv.tkinfo,"",@"SHT_NOTE"
	.sectionflags	@"SHF_NOTE_NV_TKINFO"
	.tkinfo
        /*0018*/ 	.word	0x00000002
        /*0030*/ 	.string	""
        /*0030*/ 	.string	"ptxas"
        /*0030*/ 	.string	"Cuda compilation tools, release 13.0, V13.0.88"
        /*0030*/ 	.string	"Build cuda_13.0.r13.0/compiler.36424714_0"
        /*0030*/ 	.string	"-arch sm_100 -m 64 "



//--------------------- .note.nv.cuinfo           --------------------------
	.section	.note.nv.cuinfo,"",@"SHT_NOTE"
	.sectionflags	@"SHF_NOTE_NV_CUINFO"
        /*0018*/ 	.short	0x0002
        /*001a*/ 	.short	0x0064
        /*001c*/ 	.short	0x0082
	.zero		2


//--------------------- .nv.info                  --------------------------
	.section	.nv.info,"",@"SHT_CUDA_INFO"
	.align	4


	//----- nvinfo : EIATTR_REGCOUNT
	.align		4
        /*0000*/ 	.byte	0x04, 0x2f
        /*0002*/ 	.short	(.L_2 - .L_1)
	.align		4
.L_1:
        /*0004*/ 	.word	index@(_Z13initUAndV2Dimv)
        /*0008*/ 	.word	0x00000018


	//----- nvinfo : EIATTR_FRAME_SIZE
	.align		4
.L_2:
        /*000c*/ 	.byte	0x04, 0x11
        /*000e*/ 	.short	(.L_4 - .L_3)
	.align		4
.L_3:
        /*0010*/ 	.word	index@(_Z13initUAndV2Dimv)
        /*0014*/ 	.word	0x00000000


	//----- nvinfo : EIATTR_MIN_STACK_SIZE
	.align		4
.L_4:
        /*0018*/ 	.byte	0x04, 0x12
        /*001a*/ 	.short	(.L_6 - .L_5)
	.align		4
.L_5:
        /*001c*/ 	.word	index@(_Z13initUAndV2Dimv)
        /*0020*/ 	.word	0x00000000
.L_6:


//--------------------- .nv.compat                --------------------------
	.section	.nv.compat,"",@"SHT_CUDA_COMPAT_INFO"
	.align	4
        /*0000*/ 	.byte	0x02, 0x09, 0x00, 0x00, 0x02, 0x02, 0x01, 0x00, 0x02, 0x05, 0x05, 0x00, 0x03, 0x07, 0x01, 0x01
        /*0010*/ 	.byte	0x02, 0x03, 0x00, 0x00, 0x02, 0x06, 0x01, 0x00, 0x04, 0x0b, 0x08, 0x00, 0x09, 0x00, 0x00, 0x00
        /*0020*/ 	.byte	0x00, 0x00, 0x00, 0x00


//--------------------- .nv.info._Z13initUAndV2Dimv --------------------------
	.section	.nv.info._Z13initUAndV2Dimv,"",@"SHT_CUDA_INFO"
	.sectionflags	@""
	.align	4


	//----- nvinfo : EIATTR_CUDA_API_VERSION
	.align		4
        /*0000*/ 	.byte	0x04, 0x37
        /*0002*/ 	.short	(.L_8 - .L_7)
.L_7:
        /*0004*/ 	.word	0x00000082


	//----- nvinfo : EIATTR_SPARSE_MMA_MASK
	.align		4
.L_8:
        /*0008*/ 	.byte	0x03, 0x50
        /*000a*/ 	.short	0x0000


	//----- nvinfo : EIATTR_MAXREG_COUNT
	.align		4
        /*000c*/ 	.byte	0x03, 0x1b
        /*000e*/ 	.short	0x00ff


	//----- nvinfo : EIATTR_EXTERNS
	.align		4
        /*0010*/ 	.byte	0x04, 0x0f
        /*0012*/ 	.short	(.L_10 - .L_9)


	//   ....[0]....
	.align		4
.L_9:
        /*0014*/ 	.word	index@(vprintf)


	//----- nvinfo : EIATTR_MERCURY_ISA_VERSION
	.align		4
.L_10:
        /*0018*/ 	.byte	0x03, 0x5f
        /*001a*/ 	.short	0x0101


	//----- nvinfo : EIATTR_VRC_CTA_INIT_COUNT
	.align		4
        /*001c*/ 	.byte	0x02, 0x4a
	.zero		1
	.zero		1


	//----- nvinfo : EIATTR_SYSCALL_OFFSETS
	.align		4
        /*0020*/ 	.byte	0x04, 0x46
        /*0022*/ 	.short	(.L_12 - .L_11)


	//   ....[0]....
.L_11:
        /*0024*/ 	.word	0x00000080


	//----- nvinfo : EIATTR_EXIT_INSTR_OFFSETS
	.align		4
.L_12:
        /*0028*/ 	.byte	0x04, 0x1c
        /*002a*/ 	.short	(.L_14 - .L_13)


	//   ....[0]....
.L_13:
        /*002c*/ 	.word	0x00000090


	//----- nvinfo : EIATTR_SW_WAR
	.align		4
.L_14:
        /*0030*/ 	.byte	0x04, 0x36
        /*0032*/ 	.short	(.L_16 - .L_15)
.L_15:
        /*0034*/ 	.word	0x00000008
.L_16:


//--------------------- .nv.callgraph             --------------------------
	.section	.nv.callgraph,"",@"SHT_CUDA_CALLGRAPH"
	.align	4
	.sectionentsize	8
	.align		4
        /*0000*/ 	.word	0x00000000
	.align		4
        /*0004*/ 	.word	0xffffffff
	.align		4
        /*0008*/ 	.word	index@(_Z13initUAndV2Dimv)
	.align		4
        /*000c*/ 	.word	index@(vprintf)
	.align		4
        /*0010*/ 	.word	0x00000000
	.align		4
        /*0014*/ 	.word	0xfffffffe
	.align		4
        /*0018*/ 	.word	0x00000000
	.align		4
        /*001c*/ 	.word	0xfffffffd
	.align		4
        /*0020*/ 	.word	0x00000000
	.align		4
        /*0024*/ 	.word	0xfffffffc


//--------------------- .nv.constant4             --------------------------
	.section	.nv.constant4,"a",@progbits
	.align	8
	.align		8
.nv.constant4:
        /*0000*/ 	.dword	vprintf
	.align		8
        /*0008*/ 	.dword	$str


//--------------------- .text._Z13initUAndV2Dimv  --------------------------
	.section	.text._Z13initUAndV2Dimv,"ax",@progbits
	.align	128
        .global         _Z13initUAndV2Dimv
        .type           _Z13initUAndV2Dimv,@function
        .size           _Z13initUAndV2Dimv,(.L_x_2 - _Z13initUAndV2Dimv)
        .other          _Z13initUAndV2Dimv,@"STO_CUDA_ENTRY STV_DEFAULT"
_Z13initUAndV2Dimv:
.text._Z13initUAndV2Dimv:
[----:B------:R-:W0:Y:S01]  /*0000*/  LDC R1, c[0x0][0x37c] ;  /* 0x0000df00ff017b82 */ /* 0x000e220000000800 */
[----:B------:R-:W-:Y:S01]  /*0010*/  MOV R0, 0x0 ;  /* 0x0000000000007802 */ /* 0x000fe20000000f00 */
[----:B------:R-:W1:Y:S01]  /*0020*/  LDCU.64 UR4, c[0x4][0x8] ;  /* 0x01000100ff0477ac */ /* 0x000e620008000a00 */
[----:B------:R-:W-:-:S05]  /*0030*/  CS2R R6, SRZ ;  /* 0x0000000000067805 */ /* 0x000fca000001ff00 */
[----:B------:R2:W3:Y:S01]  /*0040*/  LDC.64 R2, c[0x4][R0] ;  /* 0x0100000000027b82 */ /* 0x0004e20000000a00 */
[----:B-1----:R-:W-:Y:S02]  /*0050*/  IMAD.U32 R4, RZ, RZ, UR4 ;  /* 0x00000004ff047e24 */ /* 0x002fe4000f8e00ff */
[----:B--2---:R-:W-:-:S07]  /*0060*/  IMAD.U32 R5, RZ, RZ, UR5 ;  /* 0x00000005ff057e24 */ /* 0x004fce000f8e00ff */
[----:B------:R-:W-:-:S07]  /*0070*/  LEPC R20, `(.L_x_0) ;  /* 0x000000001014794e */ /* 0x000fce0000000000 */
[----:B0--3--:R-:W-:Y:S05]  /*0080*/  CALL.ABS.NOINC R2 ;  /* 0x0000000002007343 */ /* 0x009fea0003c00000 */
.L_x_0:
[----:B------:R-:W-:Y:S05]  /*0090*/  EXIT ;  /* 0x000000000000794d */ /* 0x000fea0003800000 */
.L_x_1:
[----:B------:R-:W-:-:S00]  /*00a0*/  BRA `(.L_x_1) ;  /* 0xfffffffc00fc7947 */ /* 0x000fc0000383ffff */
[----:B------:R-:W-:-:S00]  /*00b0*/  NOP ;  /* 0x0000000000007918 */ /* 0x000fc00000000000 */
        /* <DEDUP_REMOVED lines=12> */
.L_x_2:


//--------------------- .nv.global.init           --------------------------
	.section	.nv.global.init,"aw",@progbits
.nv.global.init:
	.type		$str,@object
	.size		$str,(.L_0 - $str)
$str:
        /*0000*/ 	.byte	0x70, 0x72, 0x69, 0x6e, 0x74, 0x69, 0x6e, 0x67, 0x20, 0x66, 0x72, 0x6f, 0x6d, 0x20, 0x6b, 0x65
        /*0010*/ 	.byte	0x72, 0x6e, 0x65, 0x6c, 0x00
.L_0:


//--------------------- .nv.shared.reserved.0     --------------------------
	.section	.nv.shared.reserved.0,"aw",@nobits
	.weak		__nv_reservedSMEM_offset_0_alias
	.size		__nv_reservedSMEM_offset_0_alias, 0, 64
	.other		__nv_reservedSMEM_offset_0_alias,@"STO_CUDA_RESERVED_SHARED STV_DEFAULT"
__nv_reservedSMEM_offset_0_alias:
	.zero		0
	.zero		64


//--------------------- .nv.constant0._Z13initUAndV2Dimv --------------------------
	.section	.nv.constant0._Z13initUAndV2Dimv,"a",@progbits
	.sectionflags	@""
	.align	4
.nv.constant0._Z13initUAndV2Dimv:
	.zero		896


//--------------------- SYMBOLS --------------------------

	.type		.nv.reservedSmem.offset0,@object
	.size		.nv.reservedSmem.offset0,0x4
	.type		vprintf,@function
